	.headerflags	@"EF_CUDA_TEXMODE_UNIFIED EF_CUDA_64BIT_ADDRESS EF_CUDA_ACCELERATORS EF_CUDA_SM90 EF_CUDA_VIRTUAL_SM(EF_CUDA_SM90)"
	.elftype	@"ET_EXEC"


//--------------------- .nv.info                  --------------------------
	.section	.nv.info,"",@"SHT_CUDA_INFO"
	.align	4


	//----- nvinfo : EIATTR_REGCOUNT
	.align		4
        /*0000*/ 	.byte	0x04, 0x2f
        /*0002*/ 	.short	(.L_3 - .L_2)
	.align		4
.L_2:
        /*0004*/ 	.word	index@(triton_poi_fused__native_batch_norm_legit_no_training_convolution_leaky_relu_1)
        /*0008*/ 	.word	0x0000003c


	//----- nvinfo : EIATTR_MIN_STACK_SIZE
	.align		4
.L_3:
        /*000c*/ 	.byte	0x04, 0x12
        /*000e*/ 	.short	(.L_5 - .L_4)
	.align		4
.L_4:
        /*0010*/ 	.word	index@(triton_poi_fused__native_batch_norm_legit_no_training_convolution_leaky_relu_1)
        /*0014*/ 	.word	0x00000000


	//----- nvinfo : EIATTR_FRAME_SIZE
	.align		4
.L_5:
        /*0018*/ 	.byte	0x04, 0x11
        /*001a*/ 	.short	(.L_7 - .L_6)
	.align		4
.L_6:
        /*001c*/ 	.word	index@(triton_poi_fused__native_batch_norm_legit_no_training_convolution_leaky_relu_1)
        /*0020*/ 	.word	0x00000000


	//----- nvinfo : EIATTR_MIN_STACK_SIZE
	.align		4
.L_7:
        /*0024*/ 	.byte	0x04, 0x12
        /*0026*/ 	.short	(.L_9 - .L_8)
	.align		4
.L_8:
        /*0028*/ 	.word	index@(triton_poi_fused__native_batch_norm_legit_no_training_convolution_leaky_relu_1)
        /*002c*/ 	.word	0x00000000
.L_9:


//--------------------- .nv.info.triton_poi_fused__native_batch_norm_legit_no_training_convolution_leaky_relu_1 --------------------------
	.section	.nv.info.triton_poi_fused__native_batch_norm_legit_no_training_convolution_leaky_relu_1,"",@"SHT_CUDA_INFO"
	.sectionflags	@""
	.align	4


	//----- nvinfo : EIATTR_CUDA_API_VERSION
	.align		4
        /*0000*/ 	.byte	0x04, 0x37
        /*0002*/ 	.short	(.L_11 - .L_10)
.L_10:
        /*0004*/ 	.word	0x0000007c


	//----- nvinfo : EIATTR_KPARAM_INFO
	.align		4
.L_11:
        /*0008*/ 	.byte	0x04, 0x17
        /*000a*/ 	.short	(.L_13 - .L_12)
.L_12:
        /*000c*/ 	.word	0x00000000
        /*0010*/ 	.short	0x0007
        /*0012*/ 	.short	0x0038
        /*0014*/ 	.byte	0x00, 0xf0, 0x11, 0x00


	//----- nvinfo : EIATTR_KPARAM_INFO
	.align		4
.L_13:
        /*0018*/ 	.byte	0x04, 0x17
        /*001a*/ 	.short	(.L_15 - .L_14)
.L_14:
        /*001c*/ 	.word	0x00000000
        /*0020*/ 	.short	0x0006
        /*0022*/ 	.short	0x0030
        /*0024*/ 	.byte	0x00, 0xf4, 0x21, 0x00


	//----- nvinfo : EIATTR_KPARAM_INFO
	.align		4
.L_15:
        /*0028*/ 	.byte	0x04, 0x17
        /*002a*/ 	.short	(.L_17 - .L_16)
.L_16:
        /*002c*/ 	.word	0x00000000
        /*0030*/ 	.short	0x0005
        /*0032*/ 	.short	0x0028
        /*0034*/ 	.byte	0x00, 0xf4, 0x21, 0x00


	//----- nvinfo : EIATTR_KPARAM_INFO
	.align		4
.L_17:
        /*0038*/ 	.byte	0x04, 0x17
        /*003a*/ 	.short	(.L_19 - .L_18)
.L_18:
        /*003c*/ 	.word	0x00000000
        /*0040*/ 	.short	0x0004
        /*0042*/ 	.short	0x0020
        /*0044*/ 	.byte	0x00, 0xf4, 0x21, 0x00


	//----- nvinfo : EIATTR_KPARAM_INFO
	.align		4
.L_19:
        /*0048*/ 	.byte	0x04, 0x17
        /*004a*/ 	.short	(.L_21 - .L_20)
.L_20:
        /*004c*/ 	.word	0x00000000
        /*0050*/ 	.short	0x0003
        /*0052*/ 	.short	0x0018
        /*0054*/ 	.byte	0x00, 0xf4, 0x21, 0x00


	//----- nvinfo : EIATTR_KPARAM_INFO
	.align		4
.L_21:
        /*0058*/ 	.byte	0x04, 0x17
        /*005a*/ 	.short	(.L_23 - .L_22)
.L_22:
        /*005c*/ 	.word	0x00000000
        /*0060*/ 	.short	0x0002
        /*0062*/ 	.short	0x0010
        /*0064*/ 	.byte	0x00, 0xf4, 0x21, 0x00


	//----- nvinfo : EIATTR_KPARAM_INFO
	.align		4
.L_23:
        /*0068*/ 	.byte	0x04, 0x17
        /*006a*/ 	.short	(.L_25 - .L_24)
.L_24:
        /*006c*/ 	.word	0x00000000
        /*0070*/ 	.short	0x0001
        /*0072*/ 	.short	0x0008
        /*0074*/ 	.byte	0x00, 0xf4, 0x21, 0x00


	//----- nvinfo : EIATTR_KPARAM_INFO
	.align		4
.L_25:
        /*0078*/ 	.byte	0x04, 0x17
        /*007a*/ 	.short	(.L_27 - .L_26)
.L_26:
        /*007c*/ 	.word	0x00000000
        /*0080*/ 	.short	0x0000
        /*0082*/ 	.short	0x0000
        /*0084*/ 	.byte	0x00, 0xf4, 0x21, 0x00


	//----- nvinfo : EIATTR_SPARSE_MMA_MASK
	.align		4
.L_27:
        /*0088*/ 	.byte	0x03, 0x50
        /*008a*/ 	.short	0x0000


	//----- nvinfo : EIATTR_MAXREG_COUNT
	.align		4
        /*008c*/ 	.byte	0x03, 0x1b
        /*008e*/ 	.short	0x00ff


	//----- nvinfo : EIATTR_EXIT_INSTR_OFFSETS
	.align		4
        /*0090*/ 	.byte	0x04, 0x1c
        /*0092*/ 	.short	(.L_29 - .L_28)


	//   ....[0]....
.L_28:
        /*0094*/ 	.word	0x000013c0


	//   ....[1]....
        /*0098*/ 	.word	0x000013e0


	//----- nvinfo : EIATTR_REQNTID
	.align		4
.L_29:
        /*009c*/ 	.byte	0x04, 0x10
        /*009e*/ 	.short	(.L_31 - .L_30)
.L_30:
        /*00a0*/ 	.word	0x00000080
        /*00a4*/ 	.word	0x00000001
        /*00a8*/ 	.word	0x00000001


	//----- nvinfo : EIATTR_CBANK_PARAM_SIZE
	.align		4
.L_31:
        /*00ac*/ 	.byte	0x03, 0x19
        /*00ae*/ 	.short	0x003c


	//----- nvinfo : EIATTR_PARAM_CBANK
	.align		4
        /*00b0*/ 	.byte	0x04, 0x0a
        /*00b2*/ 	.short	(.L_33 - .L_32)
	.align		4
.L_32:
        /*00b4*/ 	.word	index@(.nv.constant0.triton_poi_fused__native_batch_norm_legit_no_training_convolution_leaky_relu_1)
        /*00b8*/ 	.short	0x0210
        /*00ba*/ 	.short	0x003c


	//----- nvinfo : EIATTR_SW_WAR
	.align		4
.L_33:
        /*00bc*/ 	.byte	0x04, 0x36
        /*00be*/ 	.short	(.L_35 - .L_34)
.L_34:
        /*00c0*/ 	.word	0x00000008
.L_35:


//--------------------- .nv.callgraph             --------------------------
	.section	.nv.callgraph,"",@"SHT_CUDA_CALLGRAPH"
	.align	4
	.sectionentsize	8
	.align		4
        /*0000*/ 	.word	0x00000000
	.align		4
        /*0004*/ 	.word	0xffffffff
	.align		4
        /*0008*/ 	.word	0x00000000
	.align		4
        /*000c*/ 	.word	0xfffffffe
	.align		4
        /*0010*/ 	.word	0x00000000
	.align		4
        /*0014*/ 	.word	0xfffffffd
	.align		4
        /*0018*/ 	.word	0x00000000
	.align		4
        /*001c*/ 	.word	0xfffffffc


//--------------------- .nv.constant4             --------------------------
	.section	.nv.constant4,"a",@progbits
	.align	8
	.align		8
.nv.constant4:
        /*0000*/ 	.dword	_$_str
	.align		8
        /*0008*/ 	.dword	_$_str_$_2


//--------------------- .text.triton_poi_fused__native_batch_norm_legit_no_training_convolution_leaky_relu_1 --------------------------
	.section	.text.triton_poi_fused__native_batch_norm_legit_no_training_convolution_leaky_relu_1,"ax",@progbits
	.align	128
        .global         triton_poi_fused__native_batch_norm_legit_no_training_convolution_leaky_relu_1
        .type           triton_poi_fused__native_batch_norm_legit_no_training_convolution_leaky_relu_1,@function
        .size           triton_poi_fused__native_batch_norm_legit_no_training_convolution_leaky_relu_1,(.L_x_1 - triton_poi_fused__native_batch_norm_legit_no_training_convolution_leaky_relu_1)
        .other          triton_poi_fused__native_batch_norm_legit_no_training_convolution_leaky_relu_1,@"STO_CUDA_ENTRY STV_DEFAULT"
triton_poi_fused__native_batch_norm_legit_no_training_convolution_leaky_relu_1:
.text.triton_poi_fused__native_batch_norm_legit_no_training_convolution_leaky_relu_1:
[----:B------:R-:W0:Y:S01]  /*0000*/  LDC R1, c[0x0][0x28] ;  /* 0x00000a00ff017b82 */ /* 0x000e220000000800 */
[----:B------:R-:W1:Y:S07]  /*0010*/  S2R R0, SR_TID.X ;  /* 0x0000000000007919 */ /* 0x000e6e0000002100 */
[----:B------:R-:W2:Y:S01]  /*0020*/  LDC.64 R26, c[0x0][0x220] ;  /* 0x00008800ff1a7b82 */ /* 0x000ea20000000a00 */
[----:B------:R-:W-:Y:S01]  /*0030*/  ULDC.64 UR4, c[0x0][0x208] ;  /* 0x0000820000047ab9 */ /* 0x000fe20000000a00 */
[----:B------:R-:W-:Y:S01]  /*0040*/  CS2R R36, SRZ ;  /* 0x0000000000247805 */ /* 0x000fe2000001ff00 */
[----:B------:R-:W3:Y:S01]  /*0050*/  S2R R3, SR_CTAID.X ;  /* 0x0000000000037919 */ /* 0x000ee20000002500 */
[----:B------:R-:W-:-:S02]  /*0060*/  CS2R R38, SRZ ;  /* 0x0000000000267805 */ /* 0x000fc4000001ff00 */
[----:B------:R-:W-:Y:S02]  /*0070*/  CS2R R50, SRZ ;  /* 0x0000000000327805 */ /* 0x000fe4000001ff00 */
[----:B------:R-:W4:Y:S01]  /*0080*/  LDC.64 R28, c[0x0][0x228] ;  /* 0x00008a00ff1c7b82 */ /* 0x000f220000000a00 */
[----:B-1----:R-:W-:-:S04]  /*0090*/  SHF.L.U32 R0, R0, 0x2, RZ ;  /* 0x0000000200007819 */ /* 0x002fc800000006ff */
[----:B------:R-:W-:-:S04]  /*00a0*/  LOP3.LUT R0, R0, 0x1fc, RZ, 0xc0, !PT ;  /* 0x000001fc00007812 */ /* 0x000fc800078ec0ff */
[----:B---3--:R-:W-:-:S04]  /*00b0*/  LEA R0, R3, R0, 0xa ;  /* 0x0000000003007211 */ /* 0x008fc800078e50ff */
[----:B------:R-:W-:Y:S01]  /*00c0*/  IADD3 R2, R0, 0x1, RZ ;  /* 0x0000000100027810 */ /* 0x000fe20007ffe0ff */
[C---:B------:R-:W-:Y:S01]  /*00d0*/  IMAD.HI R4, R0.reuse, 0x71625345, RZ ;  /* 0x7162534500047827 */ /* 0x040fe200078e02ff */
[----:B------:R-:W-:Y:S02]  /*00e0*/  IADD3 R3, R0, 0x2, RZ ;  /* 0x0000000200037810 */ /* 0x000fe40007ffe0ff */
[----:B------:R-:W-:Y:S01]  /*00f0*/  ISETP.GE.AND P1, PT, R0, 0x24200, PT ;  /* 0x000242000000780c */ /* 0x000fe20003f26270 */
[----:B------:R-:W-:Y:S01]  /*0100*/  IMAD.HI R5, R2, 0x71625345, RZ ;  /* 0x7162534502057827 */ /* 0x000fe200078e02ff */
[----:B------:R-:W-:-:S03]  /*0110*/  IADD3 R2, R0, 0x3, RZ ;  /* 0x0000000300027810 */ /* 0x000fc60007ffe0ff */
[----:B------:R-:W-:Y:S01]  /*0120*/  IMAD.HI R7, R3, 0x71625345, RZ ;  /* 0x7162534503077827 */ /* 0x000fe200078e02ff */
[----:B------:R-:W-:Y:S02]  /*0130*/  SHF.R.U32.HI R3, RZ, 0x1f, R4 ;  /* 0x0000001fff037819 */ /* 0x000fe40000011604 */
[----:B------:R-:W-:Y:S02]  /*0140*/  SHF.R.U32.HI R6, RZ, 0x1f, R5 ;  /* 0x0000001fff067819 */ /* 0x000fe40000011605 */
[----:B------:R-:W-:Y:S02]  /*0150*/  LEA.HI.SX32 R18, R4, R3, 0x19 ;  /* 0x0000000304127211 */ /* 0x000fe400078fcaff */
[----:B------:R-:W-:Y:S02]  /*0160*/  SHF.R.U32.HI R8, RZ, 0x1f, R7 ;  /* 0x0000001fff087819 */ /* 0x000fe40000011607 */
[----:B------:R-:W-:Y:S02]  /*0170*/  IADD3 R3, R0, 0x200, RZ ;  /* 0x0000020000037810 */ /* 0x000fe40007ffe0ff */
[----:B------:R-:W-:Y:S01]  /*0180*/  LEA.HI.SX32 R6, R5, R6, 0x19 ;  /* 0x0000000605067211 */ /* 0x000fe200078fcaff */
[----:B------:R-:W-:Y:S01]  /*0190*/  IMAD.HI R5, R2, 0x71625345, RZ ;  /* 0x7162534502057827 */ /* 0x000fe200078e02ff */
[----:B------:R-:W-:-:S02]  /*01a0*/  LEA.HI.SX32 R8, R7, R8, 0x19 ;  /* 0x0000000807087211 */ /* 0x000fc400078fcaff */
[----:B------:R-:W-:Y:S01]  /*01b0*/  IADD3 R2, R0, 0x201, RZ ;  /* 0x0000020100027810 */ /* 0x000fe20007ffe0ff */
[C---:B------:R-:W-:Y:S01]  /*01c0*/  IMAD.HI R7, R3.reuse, 0x71625345, RZ ;  /* 0x7162534503077827 */ /* 0x040fe200078e02ff */
[----:B------:R-:W-:Y:S02]  /*01d0*/  IADD3 R4, R0, 0x202, RZ ;  /* 0x0000020200047810 */ /* 0x000fe40007ffe0ff */
[----:B------:R-:W-:Y:S01]  /*01e0*/  ISETP.GE.AND P0, PT, R3, 0x24200, PT ;  /* 0x000242000300780c */ /* 0x000fe20003f06270 */
[----:B------:R-:W-:Y:S01]  /*01f0*/  IMAD.HI R9, R2, 0x71625345, RZ ;  /* 0x7162534502097827 */ /* 0x000fe200078e02ff */
[----:B------:R-:W-:Y:S02]  /*0200*/  SHF.R.U32.HI R10, RZ, 0x1f, R5 ;  /* 0x0000001fff0a7819 */ /* 0x000fe40000011605 */
[----:B------:R-:W-:Y:S01]  /*0210*/  IADD3 R3, R0, 0x203, RZ ;  /* 0x0000020300037810 */ /* 0x000fe20007ffe0ff */
[----:B------:R-:W-:Y:S01]  /*0220*/  IMAD.HI R11, R4, 0x71625345, RZ ;  /* 0x71625345040b7827 */ /* 0x000fe200078e02ff */
[----:B------:R-:W-:-:S02]  /*0230*/  SHF.R.U32.HI R2, RZ, 0x1f, R7 ;  /* 0x0000001fff027819 */ /* 0x000fc40000011607 */
[----:B------:R-:W-:Y:S01]  /*0240*/  LEA.HI.SX32 R5, R5, R10, 0x19 ;  /* 0x0000000a05057211 */ /* 0x000fe200078fcaff */
[----:B------:R-:W-:Y:S01]  /*0250*/  IMAD.HI R3, R3, 0x71625345, RZ ;  /* 0x7162534503037827 */ /* 0x000fe200078e02ff */
[----:B------:R-:W-:Y:S02]  /*0260*/  SHF.R.U32.HI R10, RZ, 0x1f, R11 ;  /* 0x0000001fff0a7819 */ /* 0x000fe4000001160b */
[----:B------:R-:W-:Y:S02]  /*0270*/  LEA.HI.SX32 R2, R7, R2, 0x19 ;  /* 0x0000000207027211 */ /* 0x000fe400078fcaff */
[----:B------:R-:W-:Y:S02]  /*0280*/  LEA.HI R7, R18, R18, RZ, 0x7 ;  /* 0x0000001212077211 */ /* 0x000fe400078f38ff */
[----:B------:R-:W-:Y:S02]  /*0290*/  LEA.HI.SX32 R19, R11, R10, 0x19 ;  /* 0x0000000a0b137211 */ /* 0x000fe400078fcaff */
[----:B------:R-:W-:-:S02]  /*02a0*/  SHF.R.U32.HI R10, RZ, 0x1f, R3 ;  /* 0x0000001fff0a7819 */ /* 0x000fc40000011603 */
[----:B------:R-:W-:Y:S02]  /*02b0*/  LOP3.LUT R7, R7, 0xffffff80, RZ, 0xc0, !PT ;  /* 0xffffff8007077812 */ /* 0x000fe400078ec0ff */
[----:B------:R-:W-:Y:S02]  /*02c0*/  LEA.HI R11, R8, R8, RZ, 0x7 ;  /* 0x00000008080b7211 */ /* 0x000fe400078f38ff */
[----:B------:R-:W-:Y:S02]  /*02d0*/  IADD3 R18, R18, -R7, RZ ;  /* 0x8000000712127210 */ /* 0x000fe40007ffe0ff */
[----:B------:R-:W-:Y:S02]  /*02e0*/  SHF.R.U32.HI R4, RZ, 0x1f, R9 ;  /* 0x0000001fff047819 */ /* 0x000fe40000011609 */
[----:B------:R-:W-:Y:S02]  /*02f0*/  LEA.HI.SX32 R3, R3, R10, 0x19 ;  /* 0x0000000a03037211 */ /* 0x000fe400078fcaff */
[----:B------:R-:W-:-:S02]  /*0300*/  LOP3.LUT R7, R11, 0xffffff80, RZ, 0xc0, !PT ;  /* 0xffffff800b077812 */ /* 0x000fc400078ec0ff */
[----:B------:R-:W1:Y:S01]  /*0310*/  LDC.64 R10, c[0x0][0x230] ;  /* 0x00008c00ff0a7b82 */ /* 0x000e620000000a00 */
[----:B------:R-:W-:Y:S02]  /*0320*/  LEA.HI.SX32 R4, R9, R4, 0x19 ;  /* 0x0000000409047211 */ /* 0x000fe400078fcaff */
[----:B------:R-:W-:Y:S02]  /*0330*/  LEA.HI R9, R6, R6, RZ, 0x7 ;  /* 0x0000000606097211 */ /* 0x000fe400078f38ff */
[----:B------:R-:W-:Y:S02]  /*0340*/  LEA.HI R12, R4, R4, RZ, 0x7 ;  /* 0x00000004040c7211 */ /* 0x000fe400078f38ff */
[----:B------:R-:W-:Y:S02]  /*0350*/  LOP3.LUT R9, R9, 0xffffff80, RZ, 0xc0, !PT ;  /* 0xffffff8009097812 */ /* 0x000fe400078ec0ff */
[----:B------:R-:W-:Y:S02]  /*0360*/  LEA.HI R13, R19, R19, RZ, 0x7 ;  /* 0x00000013130d7211 */ /* 0x000fe400078f38ff */
[----:B------:R-:W-:-:S02]  /*0370*/  IADD3 R35, R6, -R9, RZ ;  /* 0x8000000906237210 */ /* 0x000fc40007ffe0ff */
[----:B------:R-:W-:Y:S02]  /*0380*/  IADD3 R6, R8, -R7, RZ ;  /* 0x8000000708067210 */ /* 0x000fe40007ffe0ff */
[----:B------:R-:W-:Y:S01]  /*0390*/  LEA.HI R7, R5, R5, RZ, 0x7 ;  /* 0x0000000505077211 */ /* 0x000fe200078f38ff */
[----:B--2---:R-:W-:Y:S01]  /*03a0*/  IMAD.WIDE R14, R35, 0x4, R26 ;  /* 0x00000004230e7825 */ /* 0x004fe200078e021a */
[----:B------:R-:W-:Y:S02]  /*03b0*/  LEA.HI R9, R2, R2, RZ, 0x7 ;  /* 0x0000000202097211 */ /* 0x000fe400078f38ff */
[----:B------:R-:W-:Y:S02]  /*03c0*/  LOP3.LUT R8, R7, 0xffffff80, RZ, 0xc0, !PT ;  /* 0xffffff8007087812 */ /* 0x000fe400078ec0ff */
[----:B------:R-:W-:Y:S01]  /*03d0*/  LOP3.LUT R9, R9, 0xffffff80, RZ, 0xc0, !PT ;  /* 0xffffff8009097812 */ /* 0x000fe200078ec0ff */
[----:B------:R2:W3:Y:S01]  /*03e0*/  @!P1 LDG.E.EL R36, desc[UR4][R14.64] ;  /* 0x000000040e249981 */ /* 0x0004e2000c2e1900 */
[----:B------:R-:W-:Y:S01]  /*03f0*/  IADD3 R5, R5, -R8, RZ ;  /* 0x8000000805057210 */ /* 0x000fe20007ffe0ff */
[----:B-1----:R-:W-:Y:S01]  /*0400*/  IMAD.WIDE R16, R18, 0x4, R10 ;  /* 0x0000000412107825 */ /* 0x002fe200078e020a */
[----:B------:R-:W-:-:S02]  /*0410*/  IADD3 R2, R2, -R9, RZ ;  /* 0x8000000902027210 */ /* 0x000fc40007ffe0ff */
[----:B------:R-:W-:Y:S02]  /*0420*/  CS2R R8, SRZ ;  /* 0x0000000000087805 */ /* 0x000fe4000001ff00 */
[----:B------:R-:W-:Y:S01]  /*0430*/  LOP3.LUT R53, R12, 0xffffff80, RZ, 0xc0, !PT ;  /* 0xffffff800c357812 */ /* 0x000fe200078ec0ff */
[--C-:B------:R-:W-:Y:S01]  /*0440*/  IMAD.WIDE R22, R35, 0x4, R10.reuse ;  /* 0x0000000423167825 */ /* 0x100fe200078e020a */
[----:B------:R-:W-:Y:S02]  /*0450*/  LOP3.LUT R12, R13, 0xffffff80, RZ, 0xc0, !PT ;  /* 0xffffff800d0c7812 */ /* 0x000fe400078ec0ff */
[----:B------:R-:W-:Y:S02]  /*0460*/  CS2R R40, SRZ ;  /* 0x0000000000287805 */ /* 0x000fe4000001ff00 */
[----:B------:R-:W-:Y:S01]  /*0470*/  IADD3 R53, R4, -R53, RZ ;  /* 0x8000003504357210 */ /* 0x000fe20007ffe0ff */
[----:B------:R-:W5:Y:S01]  /*0480*/  @!P1 LDG.E.EL R8, desc[UR4][R16.64] ;  /* 0x0000000410089981 */ /* 0x000f62000c2e1900 */
[----:B--2---:R-:W-:Y:S01]  /*0490*/  IMAD.WIDE R14, R6, 0x4, R10 ;  /* 0x00000004060e7825 */ /* 0x004fe200078e020a */
[----:B------:R-:W-:-:S02]  /*04a0*/  IADD3 R19, R19, -R12, RZ ;  /* 0x8000000c13137210 */ /* 0x000fc40007ffe0ff */
[----:B------:R-:W2:Y:S01]  /*04b0*/  @!P1 LDG.E.EL R50, desc[UR4][R22.64] ;  /* 0x0000000416329981 */ /* 0x000ea2000c2e1900 */
[----:B------:R-:W-:Y:S01]  /*04c0*/  IMAD.WIDE R32, R5, 0x4, R10 ;  /* 0x0000000405207825 */ /* 0x000fe200078e020a */
[----:B------:R-:W-:Y:S02]  /*04d0*/  LEA.HI R4, R3, R3, RZ, 0x7 ;  /* 0x0000000303047211 */ /* 0x000fe400078f38ff */
[----:B------:R1:W3:Y:S01]  /*04e0*/  @!P1 LDG.E.EL R38, desc[UR4][R14.64] ;  /* 0x000000040e269981 */ /* 0x0002e2000c2e1900 */
[--C-:B------:R-:W-:Y:S01]  /*04f0*/  IMAD.WIDE R12, R18, 0x4, R26.reuse ;  /* 0x00000004120c7825 */ /* 0x100fe200078e021a */
[----:B------:R-:W-:Y:S02]  /*0500*/  LOP3.LUT R4, R4, 0xffffff80, RZ, 0xc0, !PT ;  /* 0xffffff8004047812 */ /* 0x000fe400078ec0ff */
[----:B------:R-:W3:Y:S01]  /*0510*/  @!P1 LDG.E.EL R40, desc[UR4][R32.64] ;  /* 0x0000000420289981 */ /* 0x000ee2000c2e1900 */
[----:B------:R-:W-:Y:S02]  /*0520*/  CS2R R44, SRZ ;  /* 0x00000000002c7805 */ /* 0x000fe4000001ff00 */
[----:B------:R-:W-:Y:S01]  /*0530*/  CS2R R42, SRZ ;  /* 0x00000000002a7805 */ /* 0x000fe2000001ff00 */
[--C-:B------:R-:W-:Y:S01]  /*0540*/  IMAD.WIDE R20, R6, 0x4, R26.reuse ;  /* 0x0000000406147825 */ /* 0x100fe200078e021a */
[----:B------:R4:W3:Y:S01]  /*0550*/  @!P1 LDG.E.EL R39, desc[UR4][R12.64] ;  /* 0x000000040c279981 */ /* 0x0008e2000c2e1900 */
[----:B------:R-:W-:Y:S01]  /*0560*/  IADD3 R49, R3, -R4, RZ ;  /* 0x8000000403317210 */ /* 0x000fe20007ffe0ff */
[----:B01----:R-:W0:Y:S01]  /*0570*/  LDC.64 R14, c[0x0][0x238] ;  /* 0x00008e00ff0e7b82 */ /* 0x003e220000000a00 */
[----:B------:R-:W-:Y:S01]  /*0580*/  IMAD.WIDE R24, R5, 0x4, R26 ;  /* 0x0000000405187825 */ /* 0x000fe200078e021a */
[----:B------:R1:W3:Y:S01]  /*0590*/  @!P1 LDG.E.EL R45, desc[UR4][R20.64] ;  /* 0x00000004142d9981 */ /* 0x0002e2000c2e1900 */
[----:B------:R-:W-:-:S02]  /*05a0*/  CS2R R16, SRZ ;  /* 0x0000000000107805 */ /* 0x000fc4000001ff00 */
[----:B------:R-:W-:Y:S02]  /*05b0*/  CS2R R22, SRZ ;  /* 0x0000000000167805 */ /* 0x000fe4000001ff00 */
[----:B------:R-:W-:Y:S01]  /*05c0*/  CS2R R30, SRZ ;  /* 0x00000000001e7805 */ /* 0x000fe2000001ff00 */
[--C-:B------:R-:W-:Y:S01]  /*05d0*/  IMAD.WIDE R56, R53, 0x4, R26.reuse ;  /* 0x0000000435387825 */ /* 0x100fe200078e021a */
[----:B------:R-:W3:Y:S03]  /*05e0*/  @!P1 LDG.E.EL R44, desc[UR4][R24.64] ;  /* 0x00000004182c9981 */ /* 0x000ee6000c2e1900 */
[----:B----4-:R-:W-:-:S04]  /*05f0*/  IMAD.WIDE R12, R2, 0x4, R26 ;  /* 0x00000004020c7825 */ /* 0x010fc800078e021a */
[--C-:B------:R-:W-:Y:S01]  /*0600*/  IMAD.WIDE R54, R19, 0x4, R26.reuse ;  /* 0x0000000413367825 */ /* 0x100fe200078e021a */
[----:B------:R4:W3:Y:S03]  /*0610*/  @!P0 LDG.E.EL R43, desc[UR4][R12.64] ;  /* 0x000000040c2b8981 */ /* 0x0008e6000c2e1900 */
[----:B------:R-:W-:-:S04]  /*0620*/  IMAD.WIDE R26, R49, 0x4, R26 ;  /* 0x00000004311a7825 */ /* 0x000fc800078e021a */
[--C-:B-1----:R-:W-:Y:S01]  /*0630*/  IMAD.WIDE R20, R18, 0x4, R28.reuse ;  /* 0x0000000412147825 */ /* 0x102fe200078e021c */
[----:B------:R1:W3:Y:S03]  /*0640*/  @!P0 LDG.E.EL R16, desc[UR4][R26.64] ;  /* 0x000000041a108981 */ /* 0x0002e6000c2e1900 */
[--C-:B----4-:R-:W-:Y:S01]  /*0650*/  IMAD.WIDE R12, R35, 0x4, R28.reuse ;  /* 0x00000004230c7825 */ /* 0x110fe200078e021c */
[----:B------:R4:W3:Y:S01]  /*0660*/  @!P1 LDG.E.EL R23, desc[UR4][R20.64] ;  /* 0x0000000414179981 */ /* 0x0008e2000c2e1900 */
[----:B------:R-:W-:Y:S02]  /*0670*/  CS2R R24, SRZ ;  /* 0x0000000000187805 */ /* 0x000fe4000001ff00 */
[----:B------:R-:W-:Y:S01]  /*0680*/  CS2R R46, SRZ ;  /* 0x00000000002e7805 */ /* 0x000fe2000001ff00 */
[----:B------:R4:W3:Y:S01]  /*0690*/  @!P1 LDG.E.EL R30, desc[UR4][R12.64] ;  /* 0x000000040c1e9981 */ /* 0x0008e2000c2e1900 */
[----:B-1----:R-:W-:Y:S01]  /*06a0*/  IMAD.WIDE R26, R2, 0x4, R28 ;  /* 0x00000004021a7825 */ /* 0x002fe200078e021c */
[----:B------:R-:W-:-:S02]  /*06b0*/  HFMA2.MMA R48, -RZ, RZ, 0, 0 ;  /* 0x00000000ff307435 */ /* 0x000fc400000001ff */
[----:B------:R-:W3:Y:S01]  /*06c0*/  @!P0 LDG.E.EL R51, desc[UR4][R54.64] ;  /* 0x0000000436338981 */ /* 0x000ee2000c2e1900 */
[----:B----4-:R-:W-:-:S03]  /*06d0*/  IMAD.WIDE R20, R53, 0x4, R28 ;  /* 0x0000000435147825 */ /* 0x010fc600078e021c */
[----:B------:R1:W4:Y:S01]  /*06e0*/  @!P0 LDG.E.EL R25, desc[UR4][R26.64] ;  /* 0x000000041a198981 */ /* 0x000322000c2e1900 */
[----:B------:R-:W-:-:S03]  /*06f0*/  IMAD.WIDE R12, R2, 0x4, R10 ;  /* 0x00000004020c7825 */ /* 0x000fc600078e020a */
[----:B------:R0:W4:Y:S04]  /*0700*/  @!P0 LDG.E.EL R24, desc[UR4][R20.64] ;  /* 0x0000000414188981 */ /* 0x000128000c2e1900 */
[----:B------:R0:W4:Y:S01]  /*0710*/  @!P0 LDG.E.EL R47, desc[UR4][R12.64] ;  /* 0x000000040c2f8981 */ /* 0x000122000c2e1900 */
[----:B-1----:R-:W-:-:S03]  /*0720*/  IMAD.WIDE R26, R19, 0x4, R28 ;  /* 0x00000004131a7825 */ /* 0x002fc600078e021c */
[----:B------:R-:W4:Y:S01]  /*0730*/  @!P0 LDG.E.EL R48, desc[UR4][R56.64] ;  /* 0x0000000438308981 */ /* 0x000f22000c2e1900 */
[----:B0-----:R-:W-:-:S03]  /*0740*/  IMAD.WIDE R20, R53, 0x4, R10 ;  /* 0x0000000435147825 */ /* 0x001fc600078e020a */
[----:B------:R0:W4:Y:S01]  /*0750*/  @!P0 LDG.E.EL R37, desc[UR4][R26.64] ;  /* 0x000000041a258981 */ /* 0x000122000c2e1900 */
[----:B------:R-:W-:-:S03]  /*0760*/  IMAD.WIDE R12, R19, 0x4, R10 ;  /* 0x00000004130c7825 */ /* 0x000fc600078e020a */
[----:B------:R-:W4:Y:S01]  /*0770*/  @!P0 LDG.E.EL R41, desc[UR4][R20.64] ;  /* 0x0000000414298981 */ /* 0x000f22000c2e1900 */
[----:B------:R-:W-:-:S03]  /*0780*/  IMAD.WIDE R10, R49, 0x4, R10 ;  /* 0x00000004310a7825 */ /* 0x000fc600078e020a */
[----:B------:R-:W4:Y:S01]  /*0790*/  @!P0 LDG.E.EL R17, desc[UR4][R12.64] ;  /* 0x000000040c118981 */ /* 0x000f22000c2e1900 */
[----:B0-----:R-:W-:-:S03]  /*07a0*/  CS2R R26, SRZ ;  /* 0x00000000001a7805 */ /* 0x001fc6000001ff00 */
[----:B------:R0:W4:Y:S02]  /*07b0*/  @!P0 LDG.E.EL R42, desc[UR4][R10.64] ;  /* 0x000000040a2a8981 */ /* 0x000124000c2e1900 */
[----:B0-----:R-:W-:-:S05]  /*07c0*/  IMAD.WIDE R10, R18, 0x4, R14 ;  /* 0x00000004120a7825 */ /* 0x001fca00078e020e */
[----:B------:R0:W4:Y:S01]  /*07d0*/  @!P1 LDG.E.EL R27, desc[UR4][R10.64] ;  /* 0x000000040a1b9981 */ /* 0x000122000c2e1900 */
[----:B------:R-:W-:-:S04]  /*07e0*/  IMAD.WIDE R56, R6, 0x4, R28 ;  /* 0x0000000406387825 */ /* 0x000fc800078e021c */
[--C-:B------:R-:W-:Y:S01]  /*07f0*/  IMAD.WIDE R54, R5, 0x4, R28.reuse ;  /* 0x0000000405367825 */ /* 0x100fe200078e021c */
[----:B0-----:R-:W0:Y:S03]  /*0800*/  LDC.64 R10, c[0x0][0x240] ;  /* 0x00009000ff0a7b82 */ /* 0x001e260000000a00 */
[----:B------:R-:W-:-:S05]  /*0810*/  IMAD.WIDE R28, R49, 0x4, R28 ;  /* 0x00000004311c7825 */ /* 0x000fca00078e021c */
[----:B------:R1:W4:Y:S01]  /*0820*/  @!P0 LDG.E.EL R46, desc[UR4][R28.64] ;  /* 0x000000041c2e8981 */ /* 0x000322000c2e1900 */
[----:B------:R-:W-:Y:S01]  /*0830*/  MOV R34, RZ ;  /* 0x000000ff00227202 */ /* 0x000fe20000000f00 */
[--C-:B------:R-:W-:Y:S01]  /*0840*/  IMAD.WIDE R12, R35, 0x4, R14.reuse ;  /* 0x00000004230c7825 */ /* 0x100fe200078e020e */
[----:B------:R-:W-:Y:S01]  /*0850*/  MOV R3, RZ ;  /* 0x000000ff00037202 */ /* 0x000fe20000000f00 */
[----:B------:R-:W-:Y:S02]  /*0860*/  HFMA2.MMA R4, -RZ, RZ, 0, 0 ;  /* 0x00000000ff047435 */ /* 0x000fe400000001ff */
[--C-:B------:R-:W-:Y:S01]  /*0870*/  IMAD.WIDE R20, R5, 0x4, R14.reuse ;  /* 0x0000000405147825 */ /* 0x100fe200078e020e */
[----:B------:R1:W4:Y:S03]  /*0880*/  @!P1 LDG.E.EL R26, desc[UR4][R12.64] ;  /* 0x000000040c1a9981 */ /* 0x000326000c2e1900 */
[--C-:B-1----:R-:W-:Y:S01]  /*0890*/  IMAD.WIDE R28, R6, 0x4, R14.reuse ;  /* 0x00000004061c7825 */ /* 0x102fe200078e020e */
[----:B------:R1:W4:Y:S04]  /*08a0*/  @!P1 LDG.E.EL R34, desc[UR4][R20.64] ;  /* 0x0000000414229981 */ /* 0x000328000c2e1900 */
[----:B------:R1:W4:Y:S01]  /*08b0*/  @!P1 LDG.E.EL R31, desc[UR4][R28.64] ;  /* 0x000000041c1f9981 */ /* 0x000322000c2e1900 */
[----:B------:R-:W-:Y:S01]  /*08c0*/  HFMA2.MMA R7, -RZ, RZ, 0, 0 ;  /* 0x00000000ff077435 */ /* 0x000fe200000001ff */
[----:B------:R-:W-:Y:S01]  /*08d0*/  IMAD.WIDE R12, R2, 0x4, R14 ;  /* 0x00000004020c7825 */ /* 0x000fe200078e020e */
[----:B-1----:R-:W-:-:S04]  /*08e0*/  CS2R R20, SRZ ;  /* 0x0000000000147805 */ /* 0x002fc8000001ff00 */
[----:B------:R1:W4:Y:S01]  /*08f0*/  @!P0 LDG.E.EL R4, desc[UR4][R12.64] ;  /* 0x000000040c048981 */ /* 0x000322000c2e1900 */
[----:B------:R-:W-:-:S05]  /*0900*/  IMAD.WIDE R28, R53, 0x4, R14 ;  /* 0x00000004351c7825 */ /* 0x000fca00078e020e */
[----:B------:R0:W4:Y:S01]  /*0910*/  @!P0 LDG.E.EL R3, desc[UR4][R28.64] ;  /* 0x000000041c038981 */ /* 0x000122000c2e1900 */
[----:B-1----:R-:W-:-:S04]  /*0920*/  IMAD.WIDE R12, R19, 0x4, R14 ;  /* 0x00000004130c7825 */ /* 0x002fc800078e020e */
[----:B0-----:R-:W-:Y:S01]  /*0930*/  IMAD.WIDE R28, R18, 0x4, R10 ;  /* 0x00000004121c7825 */ /* 0x001fe200078e020a */
[----:B------:R0:W4:Y:S04]  /*0940*/  @!P0 LDG.E.EL R7, desc[UR4][R12.64] ;  /* 0x000000040c078981 */ /* 0x000128000c2e1900 */
[----:B------:R1:W4:Y:S01]  /*0950*/  @!P1 LDG.E.EL R20, desc[UR4][R28.64] ;  /* 0x000000041c149981 */ /* 0x000322000c2e1900 */
[----:B------:R-:W-:-:S04]  /*0960*/  IMAD.WIDE R14, R49, 0x4, R14 ;  /* 0x00000004310e7825 */ /* 0x000fc800078e020e */
[--C-:B0-----:R-:W-:Y:S01]  /*0970*/  IMAD.WIDE R12, R35, 0x4, R10.reuse ;  /* 0x00000004230c7825 */ /* 0x101fe200078e020a */
[----:B------:R0:W4:Y:S01]  /*0980*/  @!P0 LDG.E.EL R9, desc[UR4][R14.64] ;  /* 0x000000040e098981 */ /* 0x000122000c2e1900 */
[----:B-1----:R-:W1:Y:S03]  /*0990*/  LDC.64 R28, c[0x0][0x210] ;  /* 0x00008400ff1c7b82 */ /* 0x002e660000000a00 */
[----:B------:R0:W4:Y:S01]  /*09a0*/  @!P1 LDG.E.EL R21, desc[UR4][R12.64] ;  /* 0x000000040c159981 */ /* 0x000122000c2e1900 */
[----:B------:R-:W-:Y:S01]  /*09b0*/  MOV R35, RZ ;  /* 0x000000ff00237202 */ /* 0x000fe20000000f00 */
[----:B0-----:R-:W-:-:S04]  /*09c0*/  IMAD.WIDE R14, R6, 0x4, R10 ;  /* 0x00000004060e7825 */ /* 0x001fc800078e020a */
[--C-:B------:R-:W-:Y:S01]  /*09d0*/  IMAD.WIDE R12, R5, 0x4, R10.reuse ;  /* 0x00000004050c7825 */ /* 0x100fe200078e020a */
[----:B------:R-:W-:Y:S01]  /*09e0*/  HFMA2.MMA R5, -RZ, RZ, 0, 0 ;  /* 0x00000000ff057435 */ /* 0x000fe200000001ff */
[----:B------:R0:W4:Y:S04]  /*09f0*/  @!P1 LDG.E.EL R22, desc[UR4][R14.64] ;  /* 0x000000040e169981 */ /* 0x000128000c2e1900 */
[----:B------:R0:W4:Y:S02]  /*0a00*/  @!P1 LDG.E.EL R35, desc[UR4][R12.64] ;  /* 0x000000040c239981 */ /* 0x000124000c2e1900 */
[----:B0-----:R-:W-:Y:S01]  /*0a10*/  IMAD.WIDE R14, R2, 0x4, R10 ;  /* 0x00000004020e7825 */ /* 0x001fe200078e020a */
[----:B------:R-:W-:-:S04]  /*0a20*/  CS2R R12, SRZ ;  /* 0x00000000000c7805 */ /* 0x000fc8000001ff00 */
[----:B------:R0:W4:Y:S01]  /*0a30*/  @!P0 LDG.E.EL R5, desc[UR4][R14.64] ;  /* 0x000000040e058981 */ /* 0x000122000c2e1900 */
[----:B-1----:R-:W-:Y:S01]  /*0a40*/  IMAD.WIDE R28, R0, 0x4, R28 ;  /* 0x00000004001c7825 */ /* 0x002fe200078e021c */
[----:B0-----:R-:W-:-:S06]  /*0a50*/  CS2R R14, SRZ ;  /* 0x00000000000e7805 */ /* 0x001fcc000001ff00 */
[----:B------:R-:W4:Y:S01]  /*0a60*/  @!P0 LDG.E.128 R12, desc[UR4][R28.64+0x800] ;  /* 0x000800041c0c8981 */ /* 0x000f22000c1e1d00 */
[----:B------:R-:W-:Y:S02]  /*0a70*/  CS2R R32, SRZ ;  /* 0x0000000000207805 */ /* 0x000fe4000001ff00 */
[----:B------:R-:W-:Y:S01]  /*0a80*/  MOV R2, RZ ;  /* 0x000000ff00027202 */ /* 0x000fe20000000f00 */
[----:B------:R-:W-:-:S03]  /*0a90*/  IMAD.WIDE R52, R53, 0x4, R10 ;  /* 0x0000000435347825 */ /* 0x000fc600078e020a */
[----:B------:R5:W4:Y:S01]  /*0aa0*/  @!P1 LDG.E.EL R32, desc[UR4][R54.64] ;  /* 0x0000000436209981 */ /* 0x000b22000c2e1900 */
[----:B------:R-:W-:-:S03]  /*0ab0*/  HFMA2.MMA R6, -RZ, RZ, 0, 0 ;  /* 0x00000000ff067435 */ /* 0x000fc600000001ff */
[----:B------:R0:W4:Y:S01]  /*0ac0*/  @!P0 LDG.E.EL R2, desc[UR4][R52.64] ;  /* 0x0000000434028981 */ /* 0x000122000c2e1900 */
[----:B------:R-:W-:-:S03]  /*0ad0*/  IMAD.WIDE R18, R19, 0x4, R10 ;  /* 0x0000000413127825 */ /* 0x000fc600078e020a */
[----:B------:R-:W4:Y:S01]  /*0ae0*/  @!P1 LDG.E.EL R33, desc[UR4][R56.64] ;  /* 0x0000000438219981 */ /* 0x000f22000c2e1900 */
[----:B------:R-:W-:-:S03]  /*0af0*/  IMAD.WIDE R10, R49, 0x4, R10 ;  /* 0x00000004310a7825 */ /* 0x000fc600078e020a */
[----:B------:R1:W4:Y:S01]  /*0b00*/  @!P0 LDG.E.EL R6, desc[UR4][R18.64] ;  /* 0x0000000412068981 */ /* 0x000322000c2e1900 */
[----:B-----5:R-:W-:-:S04]  /*0b10*/  FADD R54, R8, 9.9999997473787516356e-06 ;  /* 0x3727c5ac08367421 */ /* 0x020fc80000000000 */
[----:B0-----:R-:W0:Y:S01]  /*0b20*/  MUFU.SQRT R52, R54 ;  /* 0x0000003600347308 */ /* 0x001e220000002000 */
[----:B--2---:R-:W-:Y:S01]  /*0b30*/  FADD R50, R50, 9.9999997473787516356e-06 ;  /* 0x3727c5ac32327421 */ /* 0x004fe20000000000 */
[----:B---3--:R-:W-:Y:S01]  /*0b40*/  FADD R38, R38, 9.9999997473787516356e-06 ;  /* 0x3727c5ac26267421 */ /* 0x008fe20000000000 */
[----:B------:R-:W-:-:S05]  /*0b50*/  MOV R8, RZ ;  /* 0x000000ff00087202 */ /* 0x000fca0000000f00 */
[----:B-1----:R-:W1:Y:S01]  /*0b60*/  MUFU.SQRT R18, R50 ;  /* 0x0000003200127308 */ /* 0x002e620000002000 */
[----:B------:R-:W-:Y:S01]  /*0b70*/  FADD R40, R40, 9.9999997473787516356e-06 ;  /* 0x3727c5ac28287421 */ /* 0x000fe20000000000 */
[----:B------:R2:W3:Y:S06]  /*0b80*/  @!P0 LDG.E.EL R8, desc[UR4][R10.64] ;  /* 0x000000040a088981 */ /* 0x0004ec000c2e1900 */
[----:B------:R-:W5:Y:S01]  /*0b90*/  MUFU.SQRT R49, R38 ;  /* 0x0000002600317308 */ /* 0x000f620000002000 */
[C---:B0-----:R-:W-:Y:S01]  /*0ba0*/  FSETP.GT.AND P3, PT, R52.reuse, 8.50705917302346158658e+37, PT ;  /* 0x7e8000003400780b */ /* 0x041fe20003f64000 */
[----:B--2---:R-:W-:Y:S01]  /*0bb0*/  HFMA2.MMA R11, -RZ, RZ, 1.625, 0 ;  /* 0x3e800000ff0b7435 */ /* 0x004fe200000001ff */
[----:B------:R-:W-:-:S05]  /*0bc0*/  FSETP.GEU.AND P6, PT, R52, 1.175494350822287508e-38, PT ;  /* 0x008000003400780b */ /* 0x000fca0003fce000 */
[----:B------:R-:W0:Y:S01]  /*0bd0*/  MUFU.SQRT R19, R40 ;  /* 0x0000002800137308 */ /* 0x000e220000002000 */
[----:B-1----:R-:W-:Y:S02]  /*0be0*/  FSETP.GT.AND P5, PT, R18, 8.50705917302346158658e+37, PT ;  /* 0x7e8000001200780b */ /* 0x002fe40003fa4000 */
[----:B-----5:R-:W-:-:S03]  /*0bf0*/  FSETP.GT.AND P4, PT, R49, 8.50705917302346158658e+37, PT ;  /* 0x7e8000003100780b */ /* 0x020fc60003f84000 */
[----:B------:R-:W-:Y:S01]  /*0c00*/  @P3 FMUL R52, R52, 0.25 ;  /* 0x3e80000034343820 */ /* 0x000fe20000400000 */
[----:B------:R-:W-:Y:S02]  /*0c10*/  FSEL R53, R11, 1, P3 ;  /* 0x3f8000000b357808 */ /* 0x000fe40001800000 */
[----:B------:R-:W-:Y:S02]  /*0c20*/  FSETP.GEU.AND P3, PT, R49, 1.175494350822287508e-38, PT ;  /* 0x008000003100780b */ /* 0x000fe40003f6e000 */
[----:B------:R-:W-:Y:S01]  /*0c30*/  FSETP.GEU.AND P2, PT, R18, 1.175494350822287508e-38, PT ;  /* 0x008000001200780b */ /* 0x000fe20003f4e000 */
[----:B------:R-:W-:Y:S01]  /*0c40*/  @!P6 FMUL R52, R52, 16777216 ;  /* 0x4b8000003434e820 */ /* 0x000fe20000400000 */
[----:B------:R-:W-:Y:S01]  /*0c50*/  @!P6 FMUL R53, R53, 16777216 ;  /* 0x4b8000003535e820 */ /* 0x000fe20000400000 */
[----:B0-----:R-:W-:Y:S01]  /*0c60*/  FSETP.GT.AND P6, PT, R19, 8.50705917302346158658e+37, PT ;  /* 0x7e8000001300780b */ /* 0x001fe20003fc4000 */
[----:B------:R-:W-:Y:S01]  /*0c70*/  @P5 FMUL R18, R18, 0.25 ;  /* 0x3e80000012125820 */ /* 0x000fe20000400000 */
[----:B------:R-:W-:Y:S01]  /*0c80*/  FSEL R55, R11, 1, P5 ;  /* 0x3f8000000b377808 */ /* 0x000fe20002800000 */
[----:B------:R-:W-:Y:S01]  /*0c90*/  @P4 FMUL R49, R49, 0.25 ;  /* 0x3e80000031314820 */ /* 0x000fe20000400000 */
[----:B------:R-:W-:-:S04]  /*0ca0*/  FSETP.GEU.AND P5, PT, R19, 1.175494350822287508e-38, PT ;  /* 0x008000001300780b */ /* 0x000fc80003fae000 */
[----:B------:R-:W-:Y:S02]  /*0cb0*/  @!P3 FMUL R49, R49, 16777216 ;  /* 0x4b8000003131b820 */ /* 0x000fe40000400000 */
[----:B------:R-:W-:-:S03]  /*0cc0*/  @!P2 FMUL R18, R18, 16777216 ;  /* 0x4b8000001212a820 */ /* 0x000fc60000400000 */
[----:B------:R-:W-:Y:S01]  /*0cd0*/  @P6 FMUL R19, R19, 0.25 ;  /* 0x3e80000013136820 */ /* 0x000fe20000400000 */
[----:B------:R0:W-:Y:S01]  /*0ce0*/  MUFU.RCP R40, R18 ;  /* 0x0000001200287308 */ /* 0x0001e20000001000 */
[----:B----4-:R-:W-:-:S07]  /*0cf0*/  FADD R47, R47, 9.9999997473787516356e-06 ;  /* 0x3727c5ac2f2f7421 */ /* 0x010fce0000000000 */
[----:B------:R-:W-:Y:S01]  /*0d00*/  MUFU.RCP R49, R49 ;  /* 0x0000003100317308 */ /* 0x000fe20000001000 */
[----:B------:R-:W-:-:S07]  /*0d10*/  @!P5 FMUL R19, R19, 16777216 ;  /* 0x4b8000001313d820 */ /* 0x000fce0000400000 */
[----:B------:R-:W1:Y:S01]  /*0d20*/  MUFU.SQRT R10, R47 ;  /* 0x0000002f000a7308 */ /* 0x000e620000002000 */
[----:B0-----:R-:W-:Y:S01]  /*0d30*/  FADD R18, R41, 9.9999997473787516356e-06 ;  /* 0x3727c5ac29127421 */ /* 0x001fe20000000000 */
[----:B------:R-:W-:Y:S01]  /*0d40*/  FADD R17, R17, 9.9999997473787516356e-06 ;  /* 0x3727c5ac11117421 */ /* 0x000fe20000000000 */
[----:B------:R-:W-:-:S05]  /*0d50*/  FSEL R50, R11, 1, P4 ;  /* 0x3f8000000b327808 */ /* 0x000fca0002000000 */
[----:B------:R-:W0:Y:S01]  /*0d60*/  MUFU.SQRT R18, R18 ;  /* 0x0000001200127308 */ /* 0x000e220000002000 */
[----:B------:R-:W-:-:S07]  /*0d70*/  @!P3 FMUL R50, R50, 16777216 ;  /* 0x4b8000003232b820 */ /* 0x000fce0000400000 */
[----:B------:R-:W2:Y:S01]  /*0d80*/  MUFU.SQRT R17, R17 ;  /* 0x0000001100117308 */ /* 0x000ea20000002000 */
[----:B-1----:R-:W-:Y:S01]  /*0d90*/  FSETP.GT.AND P3, PT, R10, 8.50705917302346158658e+37, PT ;  /* 0x7e8000000a00780b */ /* 0x002fe20003f64000 */
[----:B------:R-:W-:-:S06]  /*0da0*/  FMUL R41, R49, R50 ;  /* 0x0000003231297220 */ /* 0x000fcc0000400000 */
[----:B------:R-:W1:Y:S01]  /*0db0*/  MUFU.RCP R19, R19 ;  /* 0x0000001300137308 */ /* 0x000e620000001000 */
[----:B------:R-:W-:Y:S01]  /*0dc0*/  FSEL R50, R11, 1, P6 ;  /* 0x3f8000000b327808 */ /* 0x000fe20003000000 */
[----:B------:R-:W-:-:S04]  /*0dd0*/  FADD R47, R42, 9.9999997473787516356e-06 ;  /* 0x3727c5ac2a2f7421 */ /* 0x000fc80000000000 */
[----:B------:R-:W-:Y:S01]  /*0de0*/  @!P5 FMUL R50, R50, 16777216 ;  /* 0x4b8000003232d820 */ /* 0x000fe20000400000 */
[----:B0-----:R-:W-:Y:S02]  /*0df0*/  FSETP.GT.AND P5, PT, R18, 8.50705917302346158658e+37, PT ;  /* 0x7e8000001200780b */ /* 0x001fe40003fa4000 */
[----:B--2---:R-:W-:Y:S01]  /*0e00*/  FSETP.GT.AND P4, PT, R17, 8.50705917302346158658e+37, PT ;  /* 0x7e8000001100780b */ /* 0x004fe20003f84000 */
[----:B------:R-:W-:Y:S01]  /*0e10*/  @!P2 FMUL R55, R55, 16777216 ;  /* 0x4b8000003737a820 */ /* 0x000fe20000400000 */
[C---:B------:R-:W-:Y:S01]  /*0e20*/  FSETP.GEU.AND P6, PT, R10.reuse, 1.175494350822287508e-38, PT ;  /* 0x008000000a00780b */ /* 0x040fe20003fce000 */
[----:B------:R-:W-:Y:S01]  /*0e30*/  @P3 FMUL R10, R10, 0.25 ;  /* 0x3e8000000a0a3820 */ /* 0x000fe20000400000 */
[C---:B------:R-:W-:Y:S01]  /*0e40*/  FSETP.GEU.AND P2, PT, R18.reuse, 1.175494350822287508e-38, PT ;  /* 0x008000001200780b */ /* 0x040fe20003f4e000 */
[----:B-1----:R-:W-:Y:S01]  /*0e50*/  FMUL R42, R19, R50 ;  /* 0x00000032132a7220 */ /* 0x002fe20000400000 */
[----:B------:R-:W-:Y:S02]  /*0e60*/  FSEL R19, R11, 1, P3 ;  /* 0x3f8000000b137808 */ /* 0x000fe40001800000 */
[----:B------:R-:W-:Y:S01]  /*0e70*/  FSETP.GEU.AND P3, PT, R17, 1.175494350822287508e-38, PT ;  /* 0x008000001100780b */ /* 0x000fe20003f6e000 */
[----:B------:R-:W0:Y:S02]  /*0e80*/  MUFU.RCP R52, R52 ;  /* 0x0000003400347308 */ /* 0x000e240000001000 */
[----:B------:R-:W-:-:S02]  /*0e90*/  @P5 FMUL R18, R18, 0.25 ;  /* 0x3e80000012125820 */ /* 0x000fc40000400000 */
[----:B------:R-:W-:Y:S02]  /*0ea0*/  @P4 FMUL R17, R17, 0.25 ;  /* 0x3e80000011114820 */ /* 0x000fe40000400000 */
[----:B------:R-:W-:Y:S02]  /*0eb0*/  @!P6 FMUL R10, R10, 16777216 ;  /* 0x4b8000000a0ae820 */ /* 0x000fe40000400000 */
[----:B------:R-:W-:Y:S01]  /*0ec0*/  @!P2 FMUL R18, R18, 16777216 ;  /* 0x4b8000001212a820 */ /* 0x000fe20000400000 */
[----:B------:R1:W2:Y:S03]  /*0ed0*/  MUFU.SQRT R50, R47 ;  /* 0x0000002f00327308 */ /* 0x0002a60000002000 */
[----:B------:R-:W-:-:S05]  /*0ee0*/  @!P3 FMUL R17, R17, 16777216 ;  /* 0x4b8000001111b820 */ /* 0x000fca0000400000 */
[----:B------:R-:W4:Y:S01]  /*0ef0*/  MUFU.RCP R18, R18 ;  /* 0x0000001200127308 */ /* 0x000f220000001000 */
[----:B0-----:R-:W-:Y:S01]  /*0f00*/  FMUL R38, R52, R53 ;  /* 0x0000003534267220 */ /* 0x001fe20000400000 */
[----:B-1----:R-:W-:-:S06]  /*0f10*/  FSEL R47, R11, 1, P5 ;  /* 0x3f8000000b2f7808 */ /* 0x002fcc0002800000 */
[----:B------:R-:W0:Y:S01]  /*0f20*/  MUFU.RCP R10, R10 ;  /* 0x0000000a000a7308 */ /* 0x000e220000001000 */
[----:B------:R-:W-:-:S07]  /*0f30*/  FSEL R52, R11, 1, P4 ;  /* 0x3f8000000b347808 */ /* 0x000fce0002000000 */
[----:B------:R-:W1:Y:S01]  /*0f40*/  MUFU.RCP R17, R17 ;  /* 0x0000001100117308 */ /* 0x000e620000001000 */
[----:B------:R-:W-:Y:S01]  /*0f50*/  @!P6 FMUL R19, R19, 16777216 ;  /* 0x4b8000001313e820 */ /* 0x000fe20000400000 */
[----:B--2---:R-:W-:Y:S01]  /*0f60*/  FSETP.GT.AND P6, PT, R50, 8.50705917302346158658e+37, PT ;  /* 0x7e8000003200780b */ /* 0x004fe20003fc4000 */
[----:B------:R-:W-:Y:S01]  /*0f70*/  @!P2 FMUL R47, R47, 16777216 ;  /* 0x4b8000002f2fa820 */ /* 0x000fe20000400000 */
[----:B------:R-:W-:Y:S02]  /*0f80*/  @!P3 FMUL R52, R52, 16777216 ;  /* 0x4b8000003434b820 */ /* 0x000fe40000400000 */
[----:B------:R-:W-:Y:S01]  /*0f90*/  FSEL R54, R11, 1, P6 ;  /* 0x3f8000000b367808 */ /* 0x000fe20003000000 */
[----:B----4-:R-:W-:Y:S01]  /*0fa0*/  FMUL R11, R18, R47 ;  /* 0x0000002f120b7220 */ /* 0x010fe20000400000 */
[----:B0-----:R-:W-:Y:S01]  /*0fb0*/  FMUL R10, R10, R19 ;  /* 0x000000130a0a7220 */ /* 0x001fe20000400000 */
[----:B------:R-:W-:Y:S01]  /*0fc0*/  CS2R R18, SRZ ;  /* 0x0000000000127805 */ /* 0x000fe2000001ff00 */
[----:B-1----:R-:W-:Y:S01]  /*0fd0*/  FMUL R47, R17, R52 ;  /* 0x00000034112f7220 */ /* 0x002fe20000400000 */
[----:B------:R-:W-:Y:S01]  /*0fe0*/  FADD R15, R16, R15 ;  /* 0x0000000f100f7221 */ /* 0x000fe20000000000 */
[----:B------:R-:W-:-:S06]  /*0ff0*/  CS2R R16, SRZ ;  /* 0x0000000000107805 */ /* 0x000fcc000001ff00 */
[----:B------:R-:W2:Y:S01]  /*1000*/  @!P1 LDG.E.128 R16, desc[UR4][R28.64] ;  /* 0x000000041c109981 */ /* 0x000ea2000c1e1d00 */
[C---:B------:R-:W-:Y:S01]  /*1010*/  FSETP.GEU.AND P5, PT, R50.reuse, 1.175494350822287508e-38, PT ;  /* 0x008000003200780b */ /* 0x040fe20003fae000 */
[----:B------:R-:W-:Y:S01]  /*1020*/  @P6 FMUL R50, R50, 0.25 ;  /* 0x3e80000032326820 */ /* 0x000fe20000400000 */
[----:B------:R-:W-:-:S11]  /*1030*/  FMUL R40, R40, R55 ;  /* 0x0000003728287220 */ /* 0x000fd60000400000 */
[----:B------:R-:W-:-:S04]  /*1040*/  @!P5 FMUL R50, R50, 16777216 ;  /* 0x4b8000003232d820 */ /* 0x000fc80000400000 */
[----:B------:R-:W0:Y:S01]  /*1050*/  MUFU.RCP R49, R50 ;  /* 0x0000003200317308 */ /* 0x000e220000001000 */
[----:B------:R-:W-:Y:S01]  /*1060*/  @!P5 FMUL R54, R54, 16777216 ;  /* 0x4b8000003636d820 */ /* 0x000fe20000400000 */
[----:B------:R-:W-:Y:S01]  /*1070*/  FADD R13, R48, R13 ;  /* 0x0000000d300d7221 */ /* 0x000fe20000000000 */
[----:B------:R-:W-:Y:S01]  /*1080*/  FADD R14, R51, R14 ;  /* 0x0000000e330e7221 */ /* 0x000fe20000000000 */
[----:B------:R-:W-:Y:S01]  /*1090*/  FADD R12, R43, R12 ;  /* 0x0000000c2b0c7221 */ /* 0x000fe20000000000 */
[----:B------:R-:W-:Y:S01]  /*10a0*/  FADD R48, R15, -R46 ;  /* 0x8000002e0f307221 */ /* 0x000fe20000000000 */
[----:B------:R-:W-:Y:S01]  /*10b0*/  FADD R24, R13, -R24 ;  /* 0x800000180d187221 */ /* 0x000fe20000000000 */
[----:B------:R-:W-:Y:S01]  /*10c0*/  FADD R46, R14, -R37 ;  /* 0x800000250e2e7221 */ /* 0x000fe20000000000 */
[----:B------:R-:W-:Y:S01]  /*10d0*/  FADD R25, R12, -R25 ;  /* 0x800000190c197221 */ /* 0x000fe20000000000 */
[----:B0-----:R-:W-:Y:S02]  /*10e0*/  FMUL R49, R49, R54 ;  /* 0x0000003631317220 */ /* 0x001fe40000400000 */
[----:B------:R-:W-:-:S02]  /*10f0*/  FMUL R37, R47, R46 ;  /* 0x0000002e2f257220 */ /* 0x000fc40000400000 */
[----:B------:R-:W-:Y:S01]  /*1100*/  FMUL R43, R49, R48 ;  /* 0x00000030312b7220 */ /* 0x000fe20000400000 */
[----:B------:R0:W-:Y:S01]  /*1110*/  @!P0 STG.E.128 desc[UR4][R28.64+0x800], R12 ;  /* 0x0008000c1c008986 */ /* 0x0001e2000c101d04 */
[----:B--2---:R-:W-:Y:S01]  /*1120*/  FADD R19, R44, R19 ;  /* 0x000000132c137221 */ /* 0x004fe20000000000 */
[----:B------:R-:W-:Y:S01]  /*1130*/  FADD R18, R45, R18 ;  /* 0x000000122d127221 */ /* 0x000fe20000000000 */
[----:B------:R-:W-:Y:S01]  /*1140*/  FADD R17, R36, R17 ;  /* 0x0000001124117221 */ /* 0x000fe20000000000 */
[----:B------:R-:W-:Y:S01]  /*1150*/  FADD R16, R39, R16 ;  /* 0x0000001027107221 */ /* 0x000fe20000000000 */
[----:B------:R-:W-:Y:S01]  /*1160*/  FADD R39, R19, -R32 ;  /* 0x8000002013277221 */ /* 0x000fe20000000000 */
[----:B------:R-:W-:Y:S01]  /*1170*/  FADD R32, R18, -R33 ;  /* 0x8000002112207221 */ /* 0x000fe20000000000 */
[----:B------:R-:W-:Y:S01]  /*1180*/  FADD R33, R17, -R30 ;  /* 0x8000001e11217221 */ /* 0x000fe20000000000 */
[----:B------:R-:W-:Y:S01]  /*1190*/  FADD R23, R16, -R23 ;  /* 0x8000001710177221 */ /* 0x000fe20000000000 */
[----:B------:R-:W-:Y:S01]  /*11a0*/  FMUL R42, R42, R39 ;  /* 0x000000272a2a7220 */ /* 0x000fe20000400000 */
[----:B------:R-:W-:Y:S01]  /*11b0*/  FMUL R41, R41, R32 ;  /* 0x0000002029297220 */ /* 0x000fe20000400000 */
[----:B------:R-:W-:Y:S01]  /*11c0*/  FMUL R40, R40, R33 ;  /* 0x0000002128287220 */ /* 0x000fe20000400000 */
[----:B------:R-:W-:Y:S01]  /*11d0*/  FMUL R39, R38, R23 ;  /* 0x0000001726277220 */ /* 0x000fe20000400000 */
[----:B------:R-:W-:Y:S01]  /*11e0*/  FFMA R23, R42, R34, R35 ;  /* 0x000000222a177223 */ /* 0x000fe20000000023 */
[----:B------:R-:W-:Y:S01]  /*11f0*/  FFMA R22, R41, R31, R22 ;  /* 0x0000001f29167223 */ /* 0x000fe20000000016 */
[----:B------:R-:W-:Y:S01]  /*1200*/  FFMA R21, R40, R26, R21 ;  /* 0x0000001a28157223 */ /* 0x000fe20000000015 */
[----:B------:R-:W1:Y:S01]  /*1210*/  LDC.64 R30, c[0x0][0x218] ;  /* 0x00008600ff1e7b82 */ /* 0x000e620000000a00 */
[----:B------:R-:W-:Y:S01]  /*1220*/  FFMA R20, R39, R27, R20 ;  /* 0x0000001b27147223 */ /* 0x000fe20000000014 */
[----:B------:R-:W-:-:S02]  /*1230*/  FSETP.GT.AND P5, PT, R23, RZ, PT ;  /* 0x000000ff1700720b */ /* 0x000fc40003fa4000 */
[----:B------:R-:W-:Y:S02]  /*1240*/  FSETP.GT.AND P6, PT, R22, RZ, PT ;  /* 0x000000ff1600720b */ /* 0x000fe40003fc4000 */
[----:B------:R-:W-:Y:S01]  /*1250*/  FSETP.GT.AND P2, PT, R21, RZ, PT ;  /* 0x000000ff1500720b */ /* 0x000fe20003f44000 */
[----:B------:R-:W-:Y:S01]  /*1260*/  FMUL R27, R11, R24 ;  /* 0x000000180b1b7220 */ /* 0x000fe20000400000 */
[----:B------:R-:W-:Y:S01]  /*1270*/  FMUL R24, R10, R25 ;  /* 0x000000190a187220 */ /* 0x000fe20000400000 */
[----:B------:R-:W-:Y:S01]  /*1280*/  FSETP.GT.AND P3, PT, R20, RZ, PT ;  /* 0x000000ff1400720b */ /* 0x000fe20003f64000 */
[----:B---3--:R-:W-:Y:S01]  /*1290*/  FFMA R11, R43, R9, R8 ;  /* 0x000000092b0b7223 */ /* 0x008fe20000000008 */
[----:B------:R-:W-:Y:S01]  /*12a0*/  FFMA R10, R37, R7, R6 ;  /* 0x00000007250a7223 */ /* 0x000fe20000000006 */
[----:B------:R-:W-:Y:S01]  /*12b0*/  FFMA R8, R24, R4, R5 ;  /* 0x0000000418087223 */ /* 0x000fe20000000005 */
[----:B------:R-:W-:Y:S02]  /*12c0*/  FFMA R9, R27, R3, R2 ;  /* 0x000000031b097223 */ /* 0x000fe40000000002 */
[----:B------:R-:W-:Y:S01]  /*12d0*/  @!P5 FMUL R23, R23, 0.20000000298023223877 ;  /* 0x3e4ccccd1717d820 */ /* 0x000fe20000400000 */
[----:B------:R-:W-:Y:S01]  /*12e0*/  FSETP.GT.AND P4, PT, R11, RZ, PT ;  /* 0x000000ff0b00720b */ /* 0x000fe20003f84000 */
[----:B------:R-:W-:Y:S01]  /*12f0*/  @!P6 FMUL R22, R22, 0.20000000298023223877 ;  /* 0x3e4ccccd1616e820 */ /* 0x000fe20000400000 */
[----:B------:R-:W-:Y:S01]  /*1300*/  FSETP.GT.AND P5, PT, R10, RZ, PT ;  /* 0x000000ff0a00720b */ /* 0x000fe20003fa4000 */
[----:B------:R-:W-:Y:S01]  /*1310*/  @!P2 FMUL R21, R21, 0.20000000298023223877 ;  /* 0x3e4ccccd1515a820 */ /* 0x000fe20000400000 */
[----:B------:R-:W-:-:S02]  /*1320*/  FSETP.GT.AND P6, PT, R9, RZ, PT ;  /* 0x000000ff0900720b */ /* 0x000fc40003fc4000 */
[----:B------:R-:W-:Y:S01]  /*1330*/  FSETP.GT.AND P2, PT, R8, RZ, PT ;  /* 0x000000ff0800720b */ /* 0x000fe20003f44000 */
[----:B------:R-:W-:Y:S01]  /*1340*/  @!P3 FMUL R20, R20, 0.20000000298023223877 ;  /* 0x3e4ccccd1414b820 */ /* 0x000fe20000400000 */
[----:B-1----:R-:W-:Y:S01]  /*1350*/  IMAD.WIDE R30, R0, 0x4, R30 ;  /* 0x00000004001e7825 */ /* 0x002fe200078e021e */
[----:B------:R0:W-:Y:S04]  /*1360*/  @!P1 STG.E.128 desc[UR4][R28.64], R16 ;  /* 0x000000101c009986 */ /* 0x0001e8000c101d04 */
[----:B------:R0:W-:Y:S01]  /*1370*/  @!P1 STG.E.128 desc[UR4][R30.64], R20 ;  /* 0x000000141e009986 */ /* 0x0001e2000c101d04 */
[----:B------:R-:W-:Y:S01]  /*1380*/  @!P4 FMUL R11, R11, 0.20000000298023223877 ;  /* 0x3e4ccccd0b0bc820 */ /* 0x000fe20000400000 */
[----:B------:R-:W-:Y:S02]  /*1390*/  @!P5 FMUL R10, R10, 0.20000000298023223877 ;  /* 0x3e4ccccd0a0ad820 */ /* 0x000fe40000400000 */
[----:B------:R-:W-:-:S02]  /*13a0*/  @!P6 FMUL R9, R9, 0.20000000298023223877 ;  /* 0x3e4ccccd0909e820 */ /* 0x000fc40000400000 */
[----:B------:R-:W-:Y:S01]  /*13b0*/  @!P2 FMUL R8, R8, 0.20000000298023223877 ;  /* 0x3e4ccccd0808a820 */ /* 0x000fe20000400000 */
[----:B0-----:R-:W-:Y:S06]  /*13c0*/  @P0 EXIT ;  /* 0x000000000000094d */ /* 0x001fec0003800000 */
[----:B------:R-:W-:Y:S01]  /*13d0*/  STG.E.128 desc[UR4][R30.64+0x800], R8 ;  /* 0x000800081e007986 */ /* 0x000fe2000c101d04 */
[----:B------:R-:W-:Y:S05]  /*13e0*/  EXIT ;  /* 0x000000000000794d */ /* 0x000fea0003800000 */
.L_x_0:
[----:B------:R-:W-:-:S00]  /*13f0*/  BRA `(.L_x_0) ;  /* 0xfffffffc00fc7947 */ /* 0x000fc0000383ffff */
[----:B------:R-:W-:-:S00]  /*1400*/  NOP ;  /* 0x0000000000007918 */ /* 0x000fc00000000000 */
[----:B------:R-:W-:-:S00]  /*1410*/  NOP ;  /* 0x0000000000007918 */ /* 0x000fc00000000000 */
[----:B------:R-:W-:-:S00]  /*1420*/  NOP ;  /* 0x0000000000007918 */ /* 0x000fc00000000000 */
[----:B------:R-:W-:-:S00]  /*1430*/  NOP ;  /* 0x0000000000007918 */ /* 0x000fc00000000000 */
[----:B------:R-:W-:-:S00]  /*1440*/  NOP ;  /* 0x0000000000007918 */ /* 0x000fc00000000000 */
[----:B------:R-:W-:-:S00]  /*1450*/  NOP ;  /* 0x0000000000007918 */ /* 0x000fc00000000000 */
[----:B------:R-:W-:-:S00]  /*1460*/  NOP ;  /* 0x0000000000007918 */ /* 0x000fc00000000000 */
[----:B------:R-:W-:-:S00]  /*1470*/  NOP ;  /* 0x0000000000007918 */ /* 0x000fc00000000000 */
.L_x_1:


//--------------------- .nv.global.init           --------------------------
	.section	.nv.global.init,"aw",@progbits
.nv.global.init:
	.type		_$_str,@object
	.size		_$_str,(_$_str_$_2 - _$_str)
_$_str:
        /*0000*/ 	.byte	0x5f, 0x5f, 0x43, 0x55, 0x44, 0x41, 0x5f, 0x46, 0x54, 0x5a, 0x00
	.type		_$_str_$_2,@object
	.size		_$_str_$_2,(.L_1 - _$_str_$_2)
_$_str_$_2:
        /*000b*/ 	.byte	0x5f, 0x5f, 0x43, 0x55, 0x44, 0x41, 0x5f, 0x50, 0x52, 0x45, 0x43, 0x5f, 0x53, 0x51, 0x52, 0x54
        /*001b*/ 	.byte	0x00
.L_1:


//--------------------- .nv.constant0.triton_poi_fused__native_batch_norm_legit_no_training_convolution_leaky_relu_1 --------------------------
	.section	.nv.constant0.triton_poi_fused__native_batch_norm_legit_no_training_convolution_leaky_relu_1,"a",@progbits
	.sectionflags	@""
	.align	4
.nv.constant0.triton_poi_fused__native_batch_norm_legit_no_training_convolution_leaky_relu_1:
	.zero		588
